	.headerflags	@"EF_CUDA_TEXMODE_UNIFIED EF_CUDA_64BIT_ADDRESS EF_CUDA_ACCELERATORS EF_CUDA_SM90 EF_CUDA_VIRTUAL_SM(EF_CUDA_SM90)"
	.elftype	@"ET_EXEC"


//--------------------- .nv.info                  --------------------------
	.section	.nv.info,"",@"SHT_CUDA_INFO"
	.align	4


	//----- nvinfo : EIATTR_REGCOUNT
	.align		4
        /*0000*/ 	.byte	0x04, 0x2f
        /*0002*/ 	.short	(.L_1 - .L_0)
	.align		4
.L_0:
        /*0004*/ 	.word	index@(triton_poi_fused_cat_20)
        /*0008*/ 	.word	0x0000001a


	//----- nvinfo : EIATTR_MIN_STACK_SIZE
	.align		4
.L_1:
        /*000c*/ 	.byte	0x04, 0x12
        /*000e*/ 	.short	(.L_3 - .L_2)
	.align		4
.L_2:
        /*0010*/ 	.word	index@(triton_poi_fused_cat_20)
        /*0014*/ 	.word	0x00000000


	//----- nvinfo : EIATTR_FRAME_SIZE
	.align		4
.L_3:
        /*0018*/ 	.byte	0x04, 0x11
        /*001a*/ 	.short	(.L_5 - .L_4)
	.align		4
.L_4:
        /*001c*/ 	.word	index@(triton_poi_fused_cat_20)
        /*0020*/ 	.word	0x00000000


	//----- nvinfo : EIATTR_MIN_STACK_SIZE
	.align		4
.L_5:
        /*0024*/ 	.byte	0x04, 0x12
        /*0026*/ 	.short	(.L_7 - .L_6)
	.align		4
.L_6:
        /*0028*/ 	.word	index@(triton_poi_fused_cat_20)
        /*002c*/ 	.word	0x00000000
.L_7:


//--------------------- .nv.info.triton_poi_fused_cat_20 --------------------------
	.section	.nv.info.triton_poi_fused_cat_20,"",@"SHT_CUDA_INFO"
	.sectionflags	@""
	.align	4


	//----- nvinfo : EIATTR_CUDA_API_VERSION
	.align		4
        /*0000*/ 	.byte	0x04, 0x37
        /*0002*/ 	.short	(.L_9 - .L_8)
.L_8:
        /*0004*/ 	.word	0x0000007c


	//----- nvinfo : EIATTR_KPARAM_INFO
	.align		4
.L_9:
        /*0008*/ 	.byte	0x04, 0x17
        /*000a*/ 	.short	(.L_11 - .L_10)
.L_10:
        /*000c*/ 	.word	0x00000000
        /*0010*/ 	.short	0x0005
        /*0012*/ 	.short	0x0028
        /*0014*/ 	.byte	0x00, 0xf0, 0x11, 0x00


	//----- nvinfo : EIATTR_KPARAM_INFO
	.align		4
.L_11:
        /*0018*/ 	.byte	0x04, 0x17
        /*001a*/ 	.short	(.L_13 - .L_12)
.L_12:
        /*001c*/ 	.word	0x00000000
        /*0020*/ 	.short	0x0004
        /*0022*/ 	.short	0x0020
        /*0024*/ 	.byte	0x00, 0xf4, 0x21, 0x00


	//----- nvinfo : EIATTR_KPARAM_INFO
	.align		4
.L_13:
        /*0028*/ 	.byte	0x04, 0x17
        /*002a*/ 	.short	(.L_15 - .L_14)
.L_14:
        /*002c*/ 	.word	0x00000000
        /*0030*/ 	.short	0x0003
        /*0032*/ 	.short	0x0018
        /*0034*/ 	.byte	0x00, 0xf4, 0x21, 0x00


	//----- nvinfo : EIATTR_KPARAM_INFO
	.align		4
.L_15:
        /*0038*/ 	.byte	0x04, 0x17
        /*003a*/ 	.short	(.L_17 - .L_16)
.L_16:
        /*003c*/ 	.word	0x00000000
        /*0040*/ 	.short	0x0002
        /*0042*/ 	.short	0x0010
        /*0044*/ 	.byte	0x00, 0xf4, 0x21, 0x00


	//----- nvinfo : EIATTR_KPARAM_INFO
	.align		4
.L_17:
        /*0048*/ 	.byte	0x04, 0x17
        /*004a*/ 	.short	(.L_19 - .L_18)
.L_18:
        /*004c*/ 	.word	0x00000000
        /*0050*/ 	.short	0x0001
        /*0052*/ 	.short	0x0008
        /*0054*/ 	.byte	0x00, 0xf4, 0x21, 0x00


	//----- nvinfo : EIATTR_KPARAM_INFO
	.align		4
.L_19:
        /*0058*/ 	.byte	0x04, 0x17
        /*005a*/ 	.short	(.L_21 - .L_20)
.L_20:
        /*005c*/ 	.word	0x00000000
        /*0060*/ 	.short	0x0000
        /*0062*/ 	.short	0x0000
        /*0064*/ 	.byte	0x00, 0xf4, 0x21, 0x00


	//----- nvinfo : EIATTR_SPARSE_MMA_MASK
	.align		4
.L_21:
        /*0068*/ 	.byte	0x03, 0x50
        /*006a*/ 	.short	0x0000


	//----- nvinfo : EIATTR_MAXREG_COUNT
	.align		4
        /*006c*/ 	.byte	0x03, 0x1b
        /*006e*/ 	.short	0x00ff


	//----- nvinfo : EIATTR_EXIT_INSTR_OFFSETS
	.align		4
        /*0070*/ 	.byte	0x04, 0x1c
        /*0072*/ 	.short	(.L_23 - .L_22)


	//   ....[0]....
.L_22:
        /*0074*/ 	.word	0x00000510


	//----- nvinfo : EIATTR_REQNTID
	.align		4
.L_23:
        /*0078*/ 	.byte	0x04, 0x10
        /*007a*/ 	.short	(.L_25 - .L_24)
.L_24:
        /*007c*/ 	.word	0x00000080
        /*0080*/ 	.word	0x00000001
        /*0084*/ 	.word	0x00000001


	//----- nvinfo : EIATTR_CBANK_PARAM_SIZE
	.align		4
.L_25:
        /*0088*/ 	.byte	0x03, 0x19
        /*008a*/ 	.short	0x002c


	//----- nvinfo : EIATTR_PARAM_CBANK
	.align		4
        /*008c*/ 	.byte	0x04, 0x0a
        /*008e*/ 	.short	(.L_27 - .L_26)
	.align		4
.L_26:
        /*0090*/ 	.word	index@(.nv.constant0.triton_poi_fused_cat_20)
        /*0094*/ 	.short	0x0210
        /*0096*/ 	.short	0x002c


	//----- nvinfo : EIATTR_SW_WAR
	.align		4
.L_27:
        /*0098*/ 	.byte	0x04, 0x36
        /*009a*/ 	.short	(.L_29 - .L_28)
.L_28:
        /*009c*/ 	.word	0x00000008
.L_29:


//--------------------- .nv.callgraph             --------------------------
	.section	.nv.callgraph,"",@"SHT_CUDA_CALLGRAPH"
	.align	4
	.sectionentsize	8
	.align		4
        /*0000*/ 	.word	0x00000000
	.align		4
        /*0004*/ 	.word	0xffffffff
	.align		4
        /*0008*/ 	.word	0x00000000
	.align		4
        /*000c*/ 	.word	0xfffffffe
	.align		4
        /*0010*/ 	.word	0x00000000
	.align		4
        /*0014*/ 	.word	0xfffffffd
	.align		4
        /*0018*/ 	.word	0x00000000
	.align		4
        /*001c*/ 	.word	0xfffffffc


//--------------------- .text.triton_poi_fused_cat_20 --------------------------
	.section	.text.triton_poi_fused_cat_20,"ax",@progbits
	.align	128
        .global         triton_poi_fused_cat_20
        .type           triton_poi_fused_cat_20,@function
        .size           triton_poi_fused_cat_20,(.L_x_1 - triton_poi_fused_cat_20)
        .other          triton_poi_fused_cat_20,@"STO_CUDA_ENTRY STV_DEFAULT"
triton_poi_fused_cat_20:
.text.triton_poi_fused_cat_20:
[----:B------:R-:W-:Y:S01]  /*0000*/  LDC R1, c[0x0][0x28] ;  /* 0x00000a00ff017b82 */ /* 0x000fe20000000800 */
[----:B------:R-:W1:Y:S01]  /*0010*/  S2R R0, SR_TID.X ;  /* 0x0000000000007919 */ /* 0x000e620000002100 */
[----:B------:R-:W-:Y:S01]  /*0020*/  ULDC.64 UR4, c[0x0][0x210] ;  /* 0x0000840000047ab9 */ /* 0x000fe20000000a00 */
[----:B------:R-:W-:Y:S01]  /*0030*/  ULDC.64 UR6, c[0x0][0x220] ;  /* 0x0000880000067ab9 */ /* 0x000fe20000000a00 */
[----:B------:R-:W-:Y:S01]  /*0040*/  ULDC.64 UR8, c[0x0][0x228] ;  /* 0x00008a0000087ab9 */ /* 0x000fe20000000a00 */
[----:B------:R-:W2:Y:S01]  /*0050*/  S2R R3, SR_CTAID.X ;  /* 0x0000000000037919 */ /* 0x000ea20000002500 */
[----:B------:R-:W-:Y:S02]  /*0060*/  CS2R R22, SRZ ;  /* 0x0000000000167805 */ /* 0x000fe4000001ff00 */
[----:B------:R-:W-:Y:S02]  /*0070*/  CS2R R16, SRZ ;  /* 0x0000000000107805 */ /* 0x000fe4000001ff00 */
[----:B------:R-:W-:-:S02]  /*0080*/  CS2R R20, SRZ ;  /* 0x0000000000147805 */ /* 0x000fc4000001ff00 */
[----:B------:R-:W-:Y:S02]  /*0090*/  CS2R R14, SRZ ;  /* 0x00000000000e7805 */ /* 0x000fe4000001ff00 */
[----:B-1----:R-:W-:-:S05]  /*00a0*/  LOP3.LUT R0, R0, 0x7f, RZ, 0xc0, !PT ;  /* 0x0000007f00007812 */ /* 0x002fca00078ec0ff */
[----:B--2---:R-:W-:-:S05]  /*00b0*/  IMAD R0, R3, 0x80, R0 ;  /* 0x0000008003007824 */ /* 0x004fca00078e0200 */
[----:B------:R-:W-:-:S04]  /*00c0*/  SHF.R.S32.HI R3, RZ, 0x1f, R0 ;  /* 0x0000001fff037819 */ /* 0x000fc80000011400 */
[CC--:B------:R-:W-:Y:S02]  /*00d0*/  LEA.HI R2, R3.reuse, R0.reuse, RZ, 0x6 ;  /* 0x0000000003027211 */ /* 0x0c0fe400078f30ff */
[----:B------:R-:W-:Y:S02]  /*00e0*/  LEA.HI R6, R3, R0, RZ, 0xb ;  /* 0x0000000003067211 */ /* 0x000fe400078f58ff */
[----:B------:R-:W-:Y:S02]  /*00f0*/  SHF.R.S32.HI R4, RZ, 0x6, R2 ;  /* 0x00000006ff047819 */ /* 0x000fe40000011402 */
[----:B------:R-:W-:Y:S02]  /*0100*/  LOP3.LUT R3, R2, 0xffffffc0, RZ, 0xc0, !PT ;  /* 0xffffffc002037812 */ /* 0x000fe400078ec0ff */
[----:B------:R-:W-:Y:S02]  /*0110*/  LEA.HI R5, R4, R4, RZ, 0x5 ;  /* 0x0000000404057211 */ /* 0x000fe400078f28ff */
[----:B------:R-:W-:Y:S01]  /*0120*/  SHF.R.S32.HI R8, RZ, 0xb, R6 ;  /* 0x0000000bff087819 */ /* 0x000fe20000011406 */
[----:B------:R-:W-:Y:S01]  /*0130*/  IMAD.IADD R3, R0, 0x1, -R3 ;  /* 0x0000000100037824 */ /* 0x000fe200078e0a03 */
[----:B------:R-:W-:-:S03]  /*0140*/  LOP3.LUT R5, R5, 0xffffffe0, RZ, 0xc0, !PT ;  /* 0xffffffe005057812 */ /* 0x000fc600078ec0ff */
[----:B------:R-:W-:Y:S02]  /*0150*/  IMAD R3, R8, 0x200, R3 ;  /* 0x0000020008037824 */ /* 0x000fe400078e0203 */
[----:B------:R-:W-:-:S03]  /*0160*/  IMAD.IADD R5, R4, 0x1, -R5 ;  /* 0x0000000104057824 */ /* 0x000fc600078e0a05 */
[----:B------:R-:W-:Y:S01]  /*0170*/  SHF.R.S32.HI R7, RZ, 0x1f, R3 ;  /* 0x0000001fff077819 */ /* 0x000fe20000011403 */
[----:B------:R-:W-:-:S05]  /*0180*/  IMAD.SHL.U32 R2, R5, 0x40, RZ ;  /* 0x0000004005027824 */ /* 0x000fca00078e00ff */
[----:B------:R-:W-:Y:S02]  /*0190*/  IADD3 R9, P0, R2, R3, RZ ;  /* 0x0000000302097210 */ /* 0x000fe40007f1e0ff */
[----:B------:R-:W-:Y:S02]  /*01a0*/  LOP3.LUT R3, R6, 0xfffff800, RZ, 0xc0, !PT ;  /* 0xfffff80006037812 */ /* 0x000fe400078ec0ff */
[----:B------:R-:W-:Y:S01]  /*01b0*/  LEA.HI.X.SX32 R2, R2, R7, 0x1, P0 ;  /* 0x0000000702027211 */ /* 0x000fe200000f0eff */
[----:B------:R-:W-:Y:S01]  /*01c0*/  IMAD.SHL.U32 R4, R9, 0x4, RZ ;  /* 0x0000000409047824 */ /* 0x000fe200078e00ff */
[----:B------:R-:W-:Y:S01]  /*01d0*/  ISETP.GE.AND P0, PT, R5, 0x8, PT ;  /* 0x000000080500780c */ /* 0x000fe20003f06270 */
[----:B------:R-:W-:Y:S01]  /*01e0*/  IMAD.IADD R3, R0, 0x1, -R3 ;  /* 0x0000000100037824 */ /* 0x000fe200078e0a03 */
[----:B------:R-:W-:Y:S02]  /*01f0*/  SHF.L.U64.HI R9, R9, 0x2, R2 ;  /* 0x0000000209097819 */ /* 0x000fe40000010202 */
[----:B------:R-:W-:Y:S01]  /*0200*/  IADD3 R2, P1, R4, UR4, RZ ;  /* 0x0000000404027c10 */ /* 0x000fe2000ff3e0ff */
[----:B------:R-:W-:Y:S01]  /*0210*/  IMAD R19, R8, 0x200, R3 ;  /* 0x0000020008137824 */ /* 0x000fe200078e0203 */
[----:B------:R-:W-:-:S02]  /*0220*/  IADD3 R10, P5, R4, UR6, RZ ;  /* 0x00000006040a7c10 */ /* 0x000fc4000ffbe0ff */
[----:B------:R-:W-:Y:S01]  /*0230*/  IADD3.X R3, R9, UR5, RZ, P1, !PT ;  /* 0x0000000509037c10 */ /* 0x000fe20008ffe4ff */
[----:B------:R-:W-:Y:S01]  /*0240*/  ULDC.64 UR4, c[0x0][0x218] ;  /* 0x0000860000047ab9 */ /* 0x000fe20000000a00 */
[C---:B------:R-:W-:Y:S02]  /*0250*/  ISETP.GT.AND P1, PT, R5.reuse, 0x17, PT ;  /* 0x000000170500780c */ /* 0x040fe40003f24270 */
[----:B------:R-:W-:Y:S02]  /*0260*/  LOP3.LUT R5, R5, 0xfffffff8, RZ, 0xc0, !PT ;  /* 0xfffffff805057812 */ /* 0x000fe400078ec0ff */
[----:B------:R-:W-:Y:S02]  /*0270*/  IADD3 R6, P4, R4, UR4, RZ ;  /* 0x0000000404067c10 */ /* 0x000fe4000ff9e0ff */
[----:B------:R-:W-:Y:S02]  /*0280*/  IADD3 R4, P6, R4, UR8, RZ ;  /* 0x0000000804047c10 */ /* 0x000fe4000ffde0ff */
[----:B------:R-:W-:-:S02]  /*0290*/  ISETP.NE.AND P2, PT, R5, 0x8, PT ;  /* 0x000000080500780c */ /* 0x000fc40003f45270 */
[----:B------:R-:W-:Y:S02]  /*02a0*/  ISETP.NE.AND P3, PT, R5, 0x10, PT ;  /* 0x000000100500780c */ /* 0x000fe40003f65270 */
[----:B------:R-:W-:Y:S01]  /*02b0*/  IADD3.X R7, R9, UR5, RZ, P4, !PT ;  /* 0x0000000509077c10 */ /* 0x000fe2000a7fe4ff */
[----:B------:R-:W-:Y:S01]  /*02c0*/  ULDC.64 UR4, c[0x0][0x208] ;  /* 0x0000820000047ab9 */ /* 0x000fe20000000a00 */
[----:B------:R-:W-:Y:S01]  /*02d0*/  IADD3.X R11, R9, UR7, RZ, P5, !PT ;  /* 0x00000007090b7c10 */ /* 0x000fe2000affe4ff */
[----:B------:R-:W2:Y:S01]  /*02e0*/  @P1 LDG.E R22, desc[UR4][R2.64+-0x1800] ;  /* 0xffe8000402161981 */ /* 0x000ea2000c1e1900 */
[----:B------:R-:W-:Y:S02]  /*02f0*/  IADD3.X R5, R9, UR9, RZ, P6, !PT ;  /* 0x0000000909057c10 */ /* 0x000fe4000b7fe4ff */
[----:B------:R-:W1:Y:S01]  /*0300*/  LDC.64 R8, c[0x0][0x210] ;  /* 0x00008400ff087b82 */ /* 0x000e620000000a00 */
[----:B------:R-:W3:Y:S01]  /*0310*/  @P1 LDG.E R23, desc[UR4][R6.64+-0x1800] ;  /* 0xffe8000406171981 */ /* 0x000ee2000c1e1900 */
[----:B------:R-:W-:-:S03]  /*0320*/  CS2R R12, SRZ ;  /* 0x00000000000c7805 */ /* 0x000fc6000001ff00 */
[----:B------:R-:W4:Y:S04]  /*0330*/  @P1 LDG.E R16, desc[UR4][R10.64+-0x1800] ;  /* 0xffe800040a101981 */ /* 0x000f28000c1e1900 */
[----:B------:R-:W5:Y:S04]  /*0340*/  @!P3 LDG.E R20, desc[UR4][R2.64+-0x1000] ;  /* 0xfff000040214b981 */ /* 0x000f68000c1e1900 */
[----:B------:R-:W5:Y:S04]  /*0350*/  @!P3 LDG.E R21, desc[UR4][R6.64+-0x1000] ;  /* 0xfff000040615b981 */ /* 0x000f68000c1e1900 */
[----:B------:R-:W5:Y:S04]  /*0360*/  @P1 LDG.E R12, desc[UR4][R4.64+-0x1800] ;  /* 0xffe80004040c1981 */ /* 0x000f68000c1e1900 */
[----:B------:R-:W5:Y:S04]  /*0370*/  @!P3 LDG.E R15, desc[UR4][R10.64+-0x1000] ;  /* 0xfff000040a0fb981 */ /* 0x000f68000c1e1900 */
[----:B------:R-:W5:Y:S04]  /*0380*/  @!P2 LDG.E R13, desc[UR4][R2.64+-0x800] ;  /* 0xfff80004020da981 */ /* 0x000f68000c1e1900 */
[----:B------:R-:W5:Y:S01]  /*0390*/  @!P2 LDG.E R14, desc[UR4][R6.64+-0x800] ;  /* 0xfff80004060ea981 */ /* 0x000f62000c1e1900 */
[----:B-1----:R-:W-:-:S02]  /*03a0*/  IMAD.WIDE R18, R19, 0x4, R8 ;  /* 0x0000000413127825 */ /* 0x002fc400078e0208 */
[----:B------:R-:W1:Y:S03]  /*03b0*/  LDC.64 R8, c[0x0][0x230] ;  /* 0x00008c00ff087b82 */ /* 0x000e660000000a00 */
[----:B------:R-:W5:Y:S01]  /*03c0*/  @!P0 LDG.E R17, desc[UR4][R18.64] ;  /* 0x0000000412118981 */ /* 0x000f62000c1e1900 */
[----:B-1----:R-:W-:Y:S01]  /*03d0*/  IMAD.WIDE R8, R0, 0x4, R8 ;  /* 0x0000000400087825 */ /* 0x002fe200078e0208 */
[----:B--2---:R-:W-:Y:S02]  /*03e0*/  SEL R22, R22, RZ, P1 ;  /* 0x000000ff16167207 */ /* 0x004fe40000800000 */
[----:B---3--:R-:W-:Y:S02]  /*03f0*/  SEL R23, R23, RZ, P1 ;  /* 0x000000ff17177207 */ /* 0x008fe40000800000 */
[----:B----4-:R-:W-:-:S03]  /*0400*/  SEL R16, R16, RZ, P1 ;  /* 0x000000ff10107207 */ /* 0x010fc60000800000 */
[----:B------:R-:W-:Y:S01]  /*0410*/  FADD R23, R22, R23 ;  /* 0x0000001716177221 */ /* 0x000fe20000000000 */
[----:B-----5:R-:W-:-:S03]  /*0420*/  SEL R20, R20, RZ, !P3 ;  /* 0x000000ff14147207 */ /* 0x020fc60005800000 */
[----:B------:R-:W-:Y:S01]  /*0430*/  FADD R23, R23, R16 ;  /* 0x0000001017177221 */ /* 0x000fe20000000000 */
[----:B------:R-:W-:Y:S02]  /*0440*/  SEL R21, R21, RZ, !P3 ;  /* 0x000000ff15157207 */ /* 0x000fe40005800000 */
[----:B------:R-:W-:-:S03]  /*0450*/  SEL R12, R12, RZ, P1 ;  /* 0x000000ff0c0c7207 */ /* 0x000fc60000800000 */
[----:B------:R-:W-:Y:S01]  /*0460*/  FADD R20, R20, R21 ;  /* 0x0000001514147221 */ /* 0x000fe20000000000 */
[----:B------:R-:W-:Y:S01]  /*0470*/  SEL R15, R15, RZ, !P3 ;  /* 0x000000ff0f0f7207 */ /* 0x000fe20005800000 */
[----:B------:R-:W-:Y:S01]  /*0480*/  FADD R12, R23, R12 ;  /* 0x0000000c170c7221 */ /* 0x000fe20000000000 */
[----:B------:R-:W-:Y:S02]  /*0490*/  SEL R13, R13, RZ, !P2 ;  /* 0x000000ff0d0d7207 */ /* 0x000fe40005000000 */
[----:B------:R-:W-:Y:S01]  /*04a0*/  SEL R14, R14, RZ, !P2 ;  /* 0x000000ff0e0e7207 */ /* 0x000fe20005000000 */
[----:B------:R-:W-:Y:S01]  /*04b0*/  FADD R15, R20, R15 ;  /* 0x0000000f140f7221 */ /* 0x000fe20000000000 */
[----:B------:R-:W-:-:S03]  /*04c0*/  @P3 FSEL R15, R12, RZ, P1 ;  /* 0x000000ff0c0f3208 */ /* 0x000fc60000800000 */
[----:B------:R-:W-:Y:S01]  /*04d0*/  FADD R14, R13, R14 ;  /* 0x0000000e0d0e7221 */ /* 0x000fe20000000000 */
[----:B------:R-:W-:-:S04]  /*04e0*/  SEL R17, R17, RZ, !P0 ;  /* 0x000000ff11117207 */ /* 0x000fc80004000000 */
[----:B------:R-:W-:-:S05]  /*04f0*/  @P0 FSEL R17, R14, R15, !P2 ;  /* 0x0000000f0e110208 */ /* 0x000fca0005000000 */
[----:B------:R-:W-:Y:S01]  /*0500*/  STG.E desc[UR4][R8.64], R17 ;  /* 0x0000001108007986 */ /* 0x000fe2000c101904 */
[----:B------:R-:W-:Y:S05]  /*0510*/  EXIT ;  /* 0x000000000000794d */ /* 0x000fea0003800000 */
.L_x_0:
[----:B------:R-:W-:-:S00]  /*0520*/  BRA `(.L_x_0) ;  /* 0xfffffffc00fc7947 */ /* 0x000fc0000383ffff */
[----:B------:R-:W-:-:S00]  /*0530*/  NOP ;  /* 0x0000000000007918 */ /* 0x000fc00000000000 */
        /* <DEDUP_REMOVED lines=12> */
.L_x_1:


//--------------------- .nv.constant0.triton_poi_fused_cat_20 --------------------------
	.section	.nv.constant0.triton_poi_fused_cat_20,"a",@progbits
	.sectionflags	@""
	.align	4
.nv.constant0.triton_poi_fused_cat_20:
	.zero		572
